//
// Generated by NVIDIA NVVM Compiler
//
// Compiler Build ID: CL-36424714
// Cuda compilation tools, release 13.0, V13.0.88
// Based on NVVM 20.0.0
//

.version 9.0
.target sm_100
.address_size 64

	// .globl	_Z7stenciliPiPf

.visible .entry _Z7stenciliPiPf(
	.param .u32 _Z7stenciliPiPf_param_0,
	.param .u64 .ptr .align 1 _Z7stenciliPiPf_param_1,
	.param .u64 .ptr .align 1 _Z7stenciliPiPf_param_2
)
{
	.reg .pred 	%p<2>;
	.reg .b32 	%r<8>;
	.reg .b32 	%f<2>;
	.reg .b64 	%rd<8>;

	ld.param.u32 	%r2, [_Z7stenciliPiPf_param_0];
	ld.param.u64 	%rd1, [_Z7stenciliPiPf_param_1];
	ld.param.u64 	%rd2, [_Z7stenciliPiPf_param_2];
	mov.u32 	%r3, %tid.x;
	mov.u32 	%r4, %ntid.x;
	mov.u32 	%r5, %ctaid.x;
	mad.lo.s32 	%r1, %r4, %r5, %r3;
	setp.ge.s32 	%p1, %r1, %r2;
	@%p1 bra 	$L__BB0_2;
	cvta.to.global.u64 	%rd3, %rd1;
	cvta.to.global.u64 	%rd4, %rd2;
	shl.b32 	%r6, %r1, 1;
	mul.wide.s32 	%rd5, %r1, 4;
	add.s64 	%rd6, %rd3, %rd5;
	st.global.u32 	[%rd6], %r6;
	add.s32 	%r7, %r1, 100;
	cvt.rn.f32.s32 	%f1, %r7;
	add.s64 	%rd7, %rd4, %rd5;
	st.global.f32 	[%rd7], %f1;
$L__BB0_2:
	ret;

}


// ===== COMPILED SASS (sm_100) =====

	.target	sm_100

	.elftype	@"ET_EXEC"


//--------------------- .note.nv.tkinfo           --------------------------
	.section	.note.nv.tkinfo,"",@"SHT_NOTE"
	.sectionflags	@"SHF_NOTE_NV_TKINFO"
	.tkinfo
        /*0018*/ 	.word	0x00000002
        /*0030*/ 	.string	""
        /*0030*/ 	.string	"ptxas"
        /*0030*/ 	.string	"Cuda compilation tools, release 13.0, V13.0.88"
        /*0030*/ 	.string	"Build cuda_13.0.r13.0/compiler.36424714_0"
        /*0030*/ 	.string	"-arch sm_100 -m 64 "



//--------------------- .note.nv.cuinfo           --------------------------
	.section	.note.nv.cuinfo,"",@"SHT_NOTE"
	.sectionflags	@"SHF_NOTE_NV_CUINFO"
        /*0018*/ 	.short	0x0002
        /*001a*/ 	.short	0x0064
        /*001c*/ 	.short	0x0082
	.zero		2


//--------------------- .nv.info                  --------------------------
	.section	.nv.info,"",@"SHT_CUDA_INFO"
	.align	4


	//----- nvinfo : EIATTR_REGCOUNT
	.align		4
        /*0000*/ 	.byte	0x04, 0x2f
        /*0002*/ 	.short	(.L_1 - .L_0)
	.align		4
.L_0:
        /*0004*/ 	.word	index@(_Z7stenciliPiPf)
        /*0008*/ 	.word	0x0000000c


	//----- nvinfo : EIATTR_FRAME_SIZE
	.align		4
.L_1:
        /*000c*/ 	.byte	0x04, 0x11
        /*000e*/ 	.short	(.L_3 - .L_2)
	.align		4
.L_2:
        /*0010*/ 	.word	index@(_Z7stenciliPiPf)
        /*0014*/ 	.word	0x00000000


	//----- nvinfo : EIATTR_MIN_STACK_SIZE
	.align		4
.L_3:
        /*0018*/ 	.byte	0x04, 0x12
        /*001a*/ 	.short	(.L_5 - .L_4)
	.align		4
.L_4:
        /*001c*/ 	.word	index@(_Z7stenciliPiPf)
        /*0020*/ 	.word	0x00000000
.L_5:


//--------------------- .nv.compat                --------------------------
	.section	.nv.compat,"",@"SHT_CUDA_COMPAT_INFO"
	.align	4
        /*0000*/ 	.byte	0x02, 0x09, 0x00, 0x00, 0x02, 0x02, 0x01, 0x00, 0x02, 0x05, 0x05, 0x00, 0x03, 0x07, 0x01, 0x01
        /*0010*/ 	.byte	0x02, 0x03, 0x00, 0x00, 0x02, 0x06, 0x01, 0x00, 0x04, 0x0b, 0x08, 0x00, 0x09, 0x00, 0x00, 0x00
        /*0020*/ 	.byte	0x00, 0x00, 0x00, 0x00


//--------------------- .nv.info._Z7stenciliPiPf  --------------------------
	.section	.nv.info._Z7stenciliPiPf,"",@"SHT_CUDA_INFO"
	.sectionflags	@""
	.align	4


	//----- nvinfo : EIATTR_CUDA_API_VERSION
	.align		4
        /*0000*/ 	.byte	0x04, 0x37
        /*0002*/ 	.short	(.L_7 - .L_6)
.L_6:
        /*0004*/ 	.word	0x00000082


	//----- nvinfo : EIATTR_KPARAM_INFO
	.align		4
.L_7:
        /*0008*/ 	.byte	0x04, 0x17
        /*000a*/ 	.short	(.L_9 - .L_8)
.L_8:
        /*000c*/ 	.word	0x00000000
        /*0010*/ 	.short	0x0002
        /*0012*/ 	.short	0x0010
        /*0014*/ 	.byte	0x00, 0xf5, 0x21, 0x00


	//----- nvinfo : EIATTR_KPARAM_INFO
	.align		4
.L_9:
        /*0018*/ 	.byte	0x04, 0x17
        /*001a*/ 	.short	(.L_11 - .L_10)
.L_10:
        /*001c*/ 	.word	0x00000000
        /*0020*/ 	.short	0x0001
        /*0022*/ 	.short	0x0008
        /*0024*/ 	.byte	0x00, 0xf5, 0x21, 0x00


	//----- nvinfo : EIATTR_KPARAM_INFO
	.align		4
.L_11:
        /*0028*/ 	.byte	0x04, 0x17
        /*002a*/ 	.short	(.L_13 - .L_12)
.L_12:
        /*002c*/ 	.word	0x00000000
        /*0030*/ 	.short	0x0000
        /*0032*/ 	.short	0x0000
        /*0034*/ 	.byte	0x00, 0xf0, 0x11, 0x00


	//----- nvinfo : EIATTR_SPARSE_MMA_MASK
	.align		4
.L_13:
        /*0038*/ 	.byte	0x03, 0x50
        /*003a*/ 	.short	0x0000


	//----- nvinfo : EIATTR_MAXREG_COUNT
	.align		4
        /*003c*/ 	.byte	0x03, 0x1b
        /*003e*/ 	.short	0x00ff


	//----- nvinfo : EIATTR_MERCURY_ISA_VERSION
	.align		4
        /*0040*/ 	.byte	0x03, 0x5f
        /*0042*/ 	.short	0x0101


	//----- nvinfo : EIATTR_VRC_CTA_INIT_COUNT
	.align		4
        /*0044*/ 	.byte	0x02, 0x4a
	.zero		1
	.zero		1


	//----- nvinfo : EIATTR_EXIT_INSTR_OFFSETS
	.align		4
        /*0048*/ 	.byte	0x04, 0x1c
        /*004a*/ 	.short	(.L_15 - .L_14)


	//   ....[0]....
.L_14:
        /*004c*/ 	.word	0x00000070


	//   ....[1]....
        /*0050*/ 	.word	0x00000120


	//----- nvinfo : EIATTR_CBANK_PARAM_SIZE
	.align		4
.L_15:
        /*0054*/ 	.byte	0x03, 0x19
        /*0056*/ 	.short	0x0018


	//----- nvinfo : EIATTR_PARAM_CBANK
	.align		4
        /*0058*/ 	.byte	0x04, 0x0a
        /*005a*/ 	.short	(.L_17 - .L_16)
	.align		4
.L_16:
        /*005c*/ 	.word	index@(.nv.constant0._Z7stenciliPiPf)
        /*0060*/ 	.short	0x0380
        /*0062*/ 	.short	0x0018


	//----- nvinfo : EIATTR_SW_WAR
	.align		4
.L_17:
        /*0064*/ 	.byte	0x04, 0x36
        /*0066*/ 	.short	(.L_19 - .L_18)
.L_18:
        /*0068*/ 	.word	0x00000008
.L_19:


//--------------------- .nv.callgraph             --------------------------
	.section	.nv.callgraph,"",@"SHT_CUDA_CALLGRAPH"
	.align	4
	.sectionentsize	8
	.align		4
        /*0000*/ 	.word	0x00000000
	.align		4
        /*0004*/ 	.word	0xffffffff
	.align		4
        /*0008*/ 	.word	0x00000000
	.align		4
        /*000c*/ 	.word	0xfffffffe
	.align		4
        /*0010*/ 	.word	0x00000000
	.align		4
        /*0014*/ 	.word	0xfffffffd
	.align		4
        /*0018*/ 	.word	0x00000000
	.align		4
        /*001c*/ 	.word	0xfffffffc


//--------------------- .text._Z7stenciliPiPf     --------------------------
	.section	.text._Z7stenciliPiPf,"ax",@progbits
	.align	128
        .global         _Z7stenciliPiPf
        .type           _Z7stenciliPiPf,@function
        .size           _Z7stenciliPiPf,(.L_x_1 - _Z7stenciliPiPf)
        .other          _Z7stenciliPiPf,@"STO_CUDA_ENTRY STV_DEFAULT"
_Z7stenciliPiPf:
.text._Z7stenciliPiPf:
[----:B------:R-:W-:Y:S01]  /*0000*/  LDC R1, c[0x0][0x37c] ;  /* 0x0000df00ff017b82 */ /* 0x000fe20000000800 */
[----:B------:R-:W0:Y:S01]  /*0010*/  S2R R7, SR_TID.X ;  /* 0x0000000000077919 */ /* 0x000e220000002100 */
[----:B------:R-:W0:Y:S01]  /*0020*/  LDCU UR4, c[0x0][0x360] ;  /* 0x00006c00ff0477ac */ /* 0x000e220008000800 */
[----:B------:R-:W0:Y:S01]  /*0030*/  S2R R0, SR_CTAID.X ;  /* 0x0000000000007919 */ /* 0x000e220000002500 */
[----:B------:R-:W1:Y:S01]  /*0040*/  LDCU UR5, c[0x0][0x380] ;  /* 0x00007000ff0577ac */ /* 0x000e620008000800 */
[----:B0-----:R-:W-:-:S05]  /*0050*/  IMAD R7, R0, UR4, R7 ;  /* 0x0000000400077c24 */ /* 0x001fca000f8e0207 */
[----:B-1----:R-:W-:-:S13]  /*0060*/  ISETP.GE.AND P0, PT, R7, UR5, PT ;  /* 0x0000000507007c0c */ /* 0x002fda000bf06270 */
[----:B------:R-:W-:Y:S05]  /*0070*/  @P0 EXIT ;  /* 0x000000000000094d */ /* 0x000fea0003800000 */
[----:B------:R-:W0:Y:S01]  /*0080*/  LDC.64 R2, c[0x0][0x388] ;  /* 0x0000e200ff027b82 */ /* 0x000e220000000a00 */
[----:B------:R-:W1:Y:S01]  /*0090*/  LDCU.64 UR4, c[0x0][0x358] ;  /* 0x00006b00ff0477ac */ /* 0x000e620008000a00 */
[----:B------:R-:W-:-:S04]  /*00a0*/  IADD3 R0, PT, PT, R7, 0x64, RZ ;  /* 0x0000006407007810 */ /* 0x000fc80007ffe0ff */
[----:B------:R-:W-:Y:S02]  /*00b0*/  I2FP.F32.S32 R9, R0 ;  /* 0x0000000000097245 */ /* 0x000fe40000201400 */
[----:B------:R-:W2:Y:S01]  /*00c0*/  LDC.64 R4, c[0x0][0x390] ;  /* 0x0000e400ff047b82 */ /* 0x000ea20000000a00 */
[----:B0-----:R-:W-:-:S04]  /*00d0*/  IMAD.WIDE R2, R7, 0x4, R2 ;  /* 0x0000000407027825 */ /* 0x001fc800078e0202 */
[C---:B--2---:R-:W-:Y:S01]  /*00e0*/  IMAD.WIDE R4, R7.reuse, 0x4, R4 ;  /* 0x0000000407047825 */ /* 0x044fe200078e0204 */
[----:B------:R-:W-:-:S05]  /*00f0*/  SHF.L.U32 R7, R7, 0x1, RZ ;  /* 0x0000000107077819 */ /* 0x000fca00000006ff */
[----:B-1----:R-:W-:Y:S04]  /*0100*/  STG.E desc[UR4][R2.64], R7 ;  /* 0x0000000702007986 */ /* 0x002fe8000c101904 */
[----:B------:R-:W-:Y:S01]  /*0110*/  STG.E desc[UR4][R4.64], R9 ;  /* 0x0000000904007986 */ /* 0x000fe2000c101904 */
[----:B------:R-:W-:Y:S05]  /*0120*/  EXIT ;  /* 0x000000000000794d */ /* 0x000fea0003800000 */
.L_x_0:
[----:B------:R-:W-:-:S00]  /*0130*/  BRA `(.L_x_0) ;  /* 0xfffffffc00fc7947 */ /* 0x000fc0000383ffff */
[----:B------:R-:W-:-:S00]  /*0140*/  NOP ;  /* 0x0000000000007918 */ /* 0x000fc00000000000 */
        /* <DEDUP_REMOVED lines=11> */
.L_x_1:


//--------------------- .nv.shared.reserved.0     --------------------------
	.section	.nv.shared.reserved.0,"aw",@nobits
	.weak		__nv_reservedSMEM_offset_0_alias
	.size		__nv_reservedSMEM_offset_0_alias, 0, 64
	.other		__nv_reservedSMEM_offset_0_alias,@"STO_CUDA_RESERVED_SHARED STV_DEFAULT"
__nv_reservedSMEM_offset_0_alias:
	.zero		0
	.zero		64


//--------------------- .nv.constant0._Z7stenciliPiPf --------------------------
	.section	.nv.constant0._Z7stenciliPiPf,"a",@progbits
	.sectionflags	@""
	.align	4
.nv.constant0._Z7stenciliPiPf:
	.zero		920


//--------------------- SYMBOLS --------------------------

	.type		.nv.reservedSmem.offset0,@object
	.size		.nv.reservedSmem.offset0,0x4
